//
// Generated by NVIDIA NVVM Compiler
//
// Compiler Build ID: CL-36424714
// Cuda compilation tools, release 13.0, V13.0.88
// Based on NVVM 20.0.0
//

.version 9.0
.target sm_100
.address_size 64

	// .globl	_Z7GPU_mulPfS_S_iii
// _ZZ13GPU_tiled_mulPfS_S_iiiE7sharedA has been demoted
// _ZZ13GPU_tiled_mulPfS_S_iiiE7sharedB has been demoted

.visible .entry _Z7GPU_mulPfS_S_iii(
	.param .u64 .ptr .align 1 _Z7GPU_mulPfS_S_iii_param_0,
	.param .u64 .ptr .align 1 _Z7GPU_mulPfS_S_iii_param_1,
	.param .u64 .ptr .align 1 _Z7GPU_mulPfS_S_iii_param_2,
	.param .u32 _Z7GPU_mulPfS_S_iii_param_3,
	.param .u32 _Z7GPU_mulPfS_S_iii_param_4,
	.param .u32 _Z7GPU_mulPfS_S_iii_param_5
)
{
	.reg .pred 	%p<13>;
	.reg .b32 	%r<41>;
	.reg .b32 	%f<68>;
	.reg .b64 	%rd<53>;

	ld.param.u64 	%rd7, [_Z7GPU_mulPfS_S_iii_param_0];
	ld.param.u64 	%rd8, [_Z7GPU_mulPfS_S_iii_param_1];
	ld.param.u64 	%rd6, [_Z7GPU_mulPfS_S_iii_param_2];
	ld.param.u32 	%r20, [_Z7GPU_mulPfS_S_iii_param_3];
	ld.param.u32 	%r18, [_Z7GPU_mulPfS_S_iii_param_4];
	ld.param.u32 	%r19, [_Z7GPU_mulPfS_S_iii_param_5];
	cvta.to.global.u64 	%rd1, %rd8;
	cvta.to.global.u64 	%rd2, %rd7;
	mov.u32 	%r21, %ntid.y;
	mov.u32 	%r22, %ctaid.y;
	mov.u32 	%r23, %tid.y;
	mad.lo.s32 	%r1, %r21, %r22, %r23;
	mov.u32 	%r24, %ntid.x;
	mov.u32 	%r25, %ctaid.x;
	mov.u32 	%r26, %tid.x;
	mad.lo.s32 	%r2, %r24, %r25, %r26;
	setp.ge.s32 	%p1, %r1, %r20;
	setp.ge.s32 	%p2, %r2, %r19;
	or.pred  	%p3, %p1, %p2;
	@%p3 bra 	$L__BB0_14;
	setp.lt.s32 	%p4, %r18, 1;
	mov.f32 	%f67, 0f00000000;
	@%p4 bra 	$L__BB0_13;
	mul.lo.s32 	%r3, %r18, %r1;
	and.b32  	%r4, %r18, 7;
	setp.lt.u32 	%p5, %r18, 8;
	mov.f32 	%f67, 0f00000000;
	mov.b32 	%r39, 0;
	@%p5 bra 	$L__BB0_5;
	and.b32  	%r39, %r18, 2147483640;
	neg.s32 	%r37, %r39;
	shl.b32 	%r7, %r19, 3;
	mul.wide.u32 	%rd9, %r3, 4;
	add.s64 	%rd10, %rd9, %rd2;
	add.s64 	%rd52, %rd10, 16;
	mov.f32 	%f67, 0f00000000;
	mul.wide.s32 	%rd13, %r19, 4;
	mov.u32 	%r36, %r2;
$L__BB0_4:
	.pragma "nounroll";
	ld.global.f32 	%f17, [%rd52+-16];
	mul.wide.s32 	%rd11, %r36, 4;
	add.s64 	%rd12, %rd1, %rd11;
	ld.global.f32 	%f18, [%rd12];
	fma.rn.f32 	%f19, %f17, %f18, %f67;
	ld.global.f32 	%f20, [%rd52+-12];
	add.s64 	%rd14, %rd12, %rd13;
	ld.global.f32 	%f21, [%rd14];
	fma.rn.f32 	%f22, %f20, %f21, %f19;
	ld.global.f32 	%f23, [%rd52+-8];
	add.s64 	%rd15, %rd14, %rd13;
	ld.global.f32 	%f24, [%rd15];
	fma.rn.f32 	%f25, %f23, %f24, %f22;
	ld.global.f32 	%f26, [%rd52+-4];
	add.s64 	%rd16, %rd15, %rd13;
	ld.global.f32 	%f27, [%rd16];
	fma.rn.f32 	%f28, %f26, %f27, %f25;
	ld.global.f32 	%f29, [%rd52];
	add.s64 	%rd17, %rd16, %rd13;
	ld.global.f32 	%f30, [%rd17];
	fma.rn.f32 	%f31, %f29, %f30, %f28;
	ld.global.f32 	%f32, [%rd52+4];
	add.s64 	%rd18, %rd17, %rd13;
	ld.global.f32 	%f33, [%rd18];
	fma.rn.f32 	%f34, %f32, %f33, %f31;
	ld.global.f32 	%f35, [%rd52+8];
	add.s64 	%rd19, %rd18, %rd13;
	ld.global.f32 	%f36, [%rd19];
	fma.rn.f32 	%f37, %f35, %f36, %f34;
	ld.global.f32 	%f38, [%rd52+12];
	add.s64 	%rd20, %rd19, %rd13;
	ld.global.f32 	%f39, [%rd20];
	fma.rn.f32 	%f67, %f38, %f39, %f37;
	add.s32 	%r37, %r37, 8;
	add.s32 	%r36, %r36, %r7;
	add.s64 	%rd52, %rd52, 32;
	setp.ne.s32 	%p6, %r37, 0;
	@%p6 bra 	$L__BB0_4;
$L__BB0_5:
	setp.eq.s32 	%p7, %r4, 0;
	@%p7 bra 	$L__BB0_13;
	and.b32  	%r13, %r18, 3;
	setp.lt.u32 	%p8, %r4, 4;
	@%p8 bra 	$L__BB0_8;
	add.s32 	%r28, %r39, %r3;
	mul.wide.u32 	%rd21, %r28, 4;
	add.s64 	%rd22, %rd2, %rd21;
	ld.global.f32 	%f41, [%rd22];
	mad.lo.s32 	%r29, %r39, %r19, %r2;
	mul.wide.s32 	%rd23, %r29, 4;
	add.s64 	%rd24, %rd1, %rd23;
	ld.global.f32 	%f42, [%rd24];
	fma.rn.f32 	%f43, %f41, %f42, %f67;
	cvt.u64.u32 	%rd25, %r3;
	cvt.u64.u32 	%rd26, %r39;
	add.s64 	%rd27, %rd26, %rd25;
	shl.b64 	%rd28, %rd27, 2;
	add.s64 	%rd29, %rd2, %rd28;
	ld.global.f32 	%f44, [%rd29+4];
	mul.wide.s32 	%rd30, %r19, 4;
	add.s64 	%rd31, %rd24, %rd30;
	ld.global.f32 	%f45, [%rd31];
	fma.rn.f32 	%f46, %f44, %f45, %f43;
	ld.global.f32 	%f47, [%rd29+8];
	add.s64 	%rd32, %rd31, %rd30;
	ld.global.f32 	%f48, [%rd32];
	fma.rn.f32 	%f49, %f47, %f48, %f46;
	ld.global.f32 	%f50, [%rd29+12];
	add.s64 	%rd33, %rd32, %rd30;
	ld.global.f32 	%f51, [%rd33];
	fma.rn.f32 	%f67, %f50, %f51, %f49;
	add.s32 	%r39, %r39, 4;
$L__BB0_8:
	setp.eq.s32 	%p9, %r13, 0;
	@%p9 bra 	$L__BB0_13;
	setp.eq.s32 	%p10, %r13, 1;
	@%p10 bra 	$L__BB0_11;
	add.s32 	%r30, %r39, %r3;
	mul.wide.u32 	%rd34, %r30, 4;
	add.s64 	%rd35, %rd2, %rd34;
	ld.global.f32 	%f53, [%rd35];
	mad.lo.s32 	%r31, %r39, %r19, %r2;
	mul.wide.s32 	%rd36, %r31, 4;
	add.s64 	%rd37, %rd1, %rd36;
	ld.global.f32 	%f54, [%rd37];
	fma.rn.f32 	%f55, %f53, %f54, %f67;
	cvt.u64.u32 	%rd38, %r3;
	cvt.u64.u32 	%rd39, %r39;
	add.s64 	%rd40, %rd39, %rd38;
	shl.b64 	%rd41, %rd40, 2;
	add.s64 	%rd42, %rd2, %rd41;
	ld.global.f32 	%f56, [%rd42+4];
	mul.wide.s32 	%rd43, %r19, 4;
	add.s64 	%rd44, %rd37, %rd43;
	ld.global.f32 	%f57, [%rd44];
	fma.rn.f32 	%f67, %f56, %f57, %f55;
	add.s32 	%r39, %r39, 2;
$L__BB0_11:
	and.b32  	%r32, %r18, 1;
	setp.eq.b32 	%p11, %r32, 1;
	not.pred 	%p12, %p11;
	@%p12 bra 	$L__BB0_13;
	add.s32 	%r33, %r39, %r3;
	mul.wide.u32 	%rd45, %r33, 4;
	add.s64 	%rd46, %rd2, %rd45;
	ld.global.f32 	%f58, [%rd46];
	mad.lo.s32 	%r34, %r39, %r19, %r2;
	mul.wide.s32 	%rd47, %r34, 4;
	add.s64 	%rd48, %rd1, %rd47;
	ld.global.f32 	%f59, [%rd48];
	fma.rn.f32 	%f67, %f58, %f59, %f67;
$L__BB0_13:
	mad.lo.s32 	%r35, %r19, %r1, %r2;
	cvta.to.global.u64 	%rd49, %rd6;
	mul.wide.s32 	%rd50, %r35, 4;
	add.s64 	%rd51, %rd49, %rd50;
	st.global.f32 	[%rd51], %f67;
$L__BB0_14:
	ret;

}
	// .globl	_Z13GPU_tiled_mulPfS_S_iii
.visible .entry _Z13GPU_tiled_mulPfS_S_iii(
	.param .u64 .ptr .align 1 _Z13GPU_tiled_mulPfS_S_iii_param_0,
	.param .u64 .ptr .align 1 _Z13GPU_tiled_mulPfS_S_iii_param_1,
	.param .u64 .ptr .align 1 _Z13GPU_tiled_mulPfS_S_iii_param_2,
	.param .u32 _Z13GPU_tiled_mulPfS_S_iii_param_3,
	.param .u32 _Z13GPU_tiled_mulPfS_S_iii_param_4,
	.param .u32 _Z13GPU_tiled_mulPfS_S_iii_param_5
)
{
	.reg .pred 	%p<12>;
	.reg .b32 	%r<43>;
	.reg .b32 	%f<63>;
	.reg .b64 	%rd<13>;
	// demoted variable
	.shared .align 4 .b8 _ZZ13GPU_tiled_mulPfS_S_iiiE7sharedA[1024];
	// demoted variable
	.shared .align 4 .b8 _ZZ13GPU_tiled_mulPfS_S_iiiE7sharedB[1024];
	ld.param.u64 	%rd3, [_Z13GPU_tiled_mulPfS_S_iii_param_0];
	ld.param.u64 	%rd4, [_Z13GPU_tiled_mulPfS_S_iii_param_1];
	ld.param.u64 	%rd5, [_Z13GPU_tiled_mulPfS_S_iii_param_2];
	ld.param.u32 	%r24, [_Z13GPU_tiled_mulPfS_S_iii_param_3];
	ld.param.u32 	%r25, [_Z13GPU_tiled_mulPfS_S_iii_param_4];
	ld.param.u32 	%r26, [_Z13GPU_tiled_mulPfS_S_iii_param_5];
	mov.u32 	%r27, %ctaid.y;
	shl.b32 	%r28, %r27, 4;
	mov.u32 	%r40, %tid.y;
	add.s32 	%r2, %r28, %r40;
	mov.u32 	%r29, %ctaid.x;
	shl.b32 	%r3, %r29, 4;
	mov.u32 	%r38, %tid.x;
	add.s32 	%r5, %r3, %r38;
	setp.lt.s32 	%p1, %r25, 1;
	mov.f32 	%f62, 0f00000000;
	@%p1 bra 	$L__BB1_7;
	add.s32 	%r30, %r25, 15;
	shr.u32 	%r31, %r30, 4;
	shl.b32 	%r32, %r40, 6;
	mov.u32 	%r33, _ZZ13GPU_tiled_mulPfS_S_iiiE7sharedA;
	add.s32 	%r6, %r33, %r32;
	shl.b32 	%r34, %r38, 2;
	add.s32 	%r7, %r6, %r34;
	mov.u32 	%r35, _ZZ13GPU_tiled_mulPfS_S_iiiE7sharedB;
	add.s32 	%r9, %r35, %r34;
	add.s32 	%r8, %r9, %r32;
	neg.s32 	%r42, %r31;
	mad.lo.s32 	%r36, %r40, %r26, %r38;
	add.s32 	%r41, %r36, %r3;
	shl.b32 	%r12, %r26, 4;
	mad.lo.s32 	%r39, %r25, %r2, %r38;
	cvta.to.global.u64 	%rd1, %rd3;
	cvta.to.global.u64 	%rd2, %rd4;
	mov.f32 	%f62, 0f00000000;
$L__BB1_2:
	setp.ge.s32 	%p2, %r2, %r24;
	setp.ge.s32 	%p3, %r38, %r25;
	mov.f32 	%f60, 0f00000000;
	or.pred  	%p4, %p2, %p3;
	@%p4 bra 	$L__BB1_4;
	mul.wide.u32 	%rd6, %r39, 4;
	add.s64 	%rd7, %rd1, %rd6;
	ld.global.f32 	%f60, [%rd7];
$L__BB1_4:
	setp.ge.s32 	%p5, %r5, %r26;
	st.shared.f32 	[%r7], %f60;
	setp.ge.s32 	%p6, %r40, %r25;
	mov.f32 	%f61, 0f00000000;
	or.pred  	%p7, %p5, %p6;
	@%p7 bra 	$L__BB1_6;
	mul.wide.s32 	%rd8, %r41, 4;
	add.s64 	%rd9, %rd2, %rd8;
	ld.global.f32 	%f61, [%rd9];
$L__BB1_6:
	st.shared.f32 	[%r8], %f61;
	bar.sync 	0;
	ld.shared.f32 	%f12, [%r6];
	ld.shared.f32 	%f13, [%r9];
	fma.rn.f32 	%f14, %f12, %f13, %f62;
	ld.shared.f32 	%f15, [%r6+4];
	ld.shared.f32 	%f16, [%r9+64];
	fma.rn.f32 	%f17, %f15, %f16, %f14;
	ld.shared.f32 	%f18, [%r6+8];
	ld.shared.f32 	%f19, [%r9+128];
	fma.rn.f32 	%f20, %f18, %f19, %f17;
	ld.shared.f32 	%f21, [%r6+12];
	ld.shared.f32 	%f22, [%r9+192];
	fma.rn.f32 	%f23, %f21, %f22, %f20;
	ld.shared.f32 	%f24, [%r6+16];
	ld.shared.f32 	%f25, [%r9+256];
	fma.rn.f32 	%f26, %f24, %f25, %f23;
	ld.shared.f32 	%f27, [%r6+20];
	ld.shared.f32 	%f28, [%r9+320];
	fma.rn.f32 	%f29, %f27, %f28, %f26;
	ld.shared.f32 	%f30, [%r6+24];
	ld.shared.f32 	%f31, [%r9+384];
	fma.rn.f32 	%f32, %f30, %f31, %f29;
	ld.shared.f32 	%f33, [%r6+28];
	ld.shared.f32 	%f34, [%r9+448];
	fma.rn.f32 	%f35, %f33, %f34, %f32;
	ld.shared.f32 	%f36, [%r6+32];
	ld.shared.f32 	%f37, [%r9+512];
	fma.rn.f32 	%f38, %f36, %f37, %f35;
	ld.shared.f32 	%f39, [%r6+36];
	ld.shared.f32 	%f40, [%r9+576];
	fma.rn.f32 	%f41, %f39, %f40, %f38;
	ld.shared.f32 	%f42, [%r6+40];
	ld.shared.f32 	%f43, [%r9+640];
	fma.rn.f32 	%f44, %f42, %f43, %f41;
	ld.shared.f32 	%f45, [%r6+44];
	ld.shared.f32 	%f46, [%r9+704];
	fma.rn.f32 	%f47, %f45, %f46, %f44;
	ld.shared.f32 	%f48, [%r6+48];
	ld.shared.f32 	%f49, [%r9+768];
	fma.rn.f32 	%f50, %f48, %f49, %f47;
	ld.shared.f32 	%f51, [%r6+52];
	ld.shared.f32 	%f52, [%r9+832];
	fma.rn.f32 	%f53, %f51, %f52, %f50;
	ld.shared.f32 	%f54, [%r6+56];
	ld.shared.f32 	%f55, [%r9+896];
	fma.rn.f32 	%f56, %f54, %f55, %f53;
	ld.shared.f32 	%f57, [%r6+60];
	ld.shared.f32 	%f58, [%r9+960];
	fma.rn.f32 	%f62, %f57, %f58, %f56;
	bar.sync 	0;
	add.s32 	%r42, %r42, 1;
	setp.ne.s32 	%p8, %r42, 0;
	add.s32 	%r41, %r41, %r12;
	add.s32 	%r40, %r40, 16;
	add.s32 	%r39, %r39, 16;
	add.s32 	%r38, %r38, 16;
	@%p8 bra 	$L__BB1_2;
$L__BB1_7:
	setp.ge.s32 	%p9, %r2, %r24;
	setp.ge.s32 	%p10, %r5, %r26;
	or.pred  	%p11, %p9, %p10;
	@%p11 bra 	$L__BB1_9;
	mad.lo.s32 	%r37, %r26, %r2, %r5;
	cvta.to.global.u64 	%rd10, %rd5;
	mul.wide.s32 	%rd11, %r37, 4;
	add.s64 	%rd12, %rd10, %rd11;
	st.global.f32 	[%rd12], %f62;
$L__BB1_9:
	ret;

}


// ===== COMPILED SASS (sm_100) =====

	.target	sm_100

	.elftype	@"ET_EXEC"


//--------------------- .note.nv.tkinfo           --------------------------
	.section	.note.nv.tkinfo,"",@"SHT_NOTE"
	.sectionflags	@"SHF_NOTE_NV_TKINFO"
	.tkinfo
        /*0018*/ 	.word	0x00000002
        /*0030*/ 	.string	""
        /*0030*/ 	.string	"ptxas"
        /*0030*/ 	.string	"Cuda compilation tools, release 13.0, V13.0.88"
        /*0030*/ 	.string	"Build cuda_13.0.r13.0/compiler.36424714_0"
        /*0030*/ 	.string	"-arch sm_100 -m 64 "



//--------------------- .note.nv.cuinfo           --------------------------
	.section	.note.nv.cuinfo,"",@"SHT_NOTE"
	.sectionflags	@"SHF_NOTE_NV_CUINFO"
        /*0018*/ 	.short	0x0002
        /*001a*/ 	.short	0x0064
        /*001c*/ 	.short	0x0082
	.zero		2


//--------------------- .nv.info                  --------------------------
	.section	.nv.info,"",@"SHT_CUDA_INFO"
	.align	4


	//----- nvinfo : EIATTR_REGCOUNT
	.align		4
        /*0000*/ 	.byte	0x04, 0x2f
        /*0002*/ 	.short	(.L_1 - .L_0)
	.align		4
.L_0:
        /*0004*/ 	.word	index@(_Z7GPU_mulPfS_S_iii)
        /*0008*/ 	.word	0x00000020


	//----- nvinfo : EIATTR_FRAME_SIZE
	.align		4
.L_1:
        /*000c*/ 	.byte	0x04, 0x11
        /*000e*/ 	.short	(.L_3 - .L_2)
	.align		4
.L_2:
        /*0010*/ 	.word	index@(_Z7GPU_mulPfS_S_iii)
        /*0014*/ 	.word	0x00000000


	//----- nvinfo : EIATTR_REGCOUNT
	.align		4
.L_3:
        /*0018*/ 	.byte	0x04, 0x2f
        /*001a*/ 	.short	(.L_5 - .L_4)
	.align		4
.L_4:
        /*001c*/ 	.word	index@(_Z13GPU_tiled_mulPfS_S_iii)
        /*0020*/ 	.word	0x00000020


	//----- nvinfo : EIATTR_FRAME_SIZE
	.align		4
.L_5:
        /*0024*/ 	.byte	0x04, 0x11
        /*0026*/ 	.short	(.L_7 - .L_6)
	.align		4
.L_6:
        /*0028*/ 	.word	index@(_Z13GPU_tiled_mulPfS_S_iii)
        /*002c*/ 	.word	0x00000000


	//----- nvinfo : EIATTR_MIN_STACK_SIZE
	.align		4
.L_7:
        /*0030*/ 	.byte	0x04, 0x12
        /*0032*/ 	.short	(.L_9 - .L_8)
	.align		4
.L_8:
        /*0034*/ 	.word	index@(_Z13GPU_tiled_mulPfS_S_iii)
        /*0038*/ 	.word	0x00000000


	//----- nvinfo : EIATTR_MIN_STACK_SIZE
	.align		4
.L_9:
        /*003c*/ 	.byte	0x04, 0x12
        /*003e*/ 	.short	(.L_11 - .L_10)
	.align		4
.L_10:
        /*0040*/ 	.word	index@(_Z7GPU_mulPfS_S_iii)
        /*0044*/ 	.word	0x00000000
.L_11:


//--------------------- .nv.compat                --------------------------
	.section	.nv.compat,"",@"SHT_CUDA_COMPAT_INFO"
	.align	4
        /*0000*/ 	.byte	0x02, 0x09, 0x00, 0x00, 0x02, 0x02, 0x01, 0x00, 0x02, 0x05, 0x05, 0x00, 0x03, 0x07, 0x01, 0x01
        /*0010*/ 	.byte	0x02, 0x03, 0x00, 0x00, 0x02, 0x06, 0x01, 0x00, 0x04, 0x0b, 0x08, 0x00, 0x09, 0x00, 0x00, 0x00
        /*0020*/ 	.byte	0x00, 0x00, 0x00, 0x00


//--------------------- .nv.info._Z13GPU_tiled_mulPfS_S_iii --------------------------
	.section	.nv.info._Z13GPU_tiled_mulPfS_S_iii,"",@"SHT_CUDA_INFO"
	.sectionflags	@""
	.align	4


	//----- nvinfo : EIATTR_CUDA_API_VERSION
	.align		4
        /*0000*/ 	.byte	0x04, 0x37
        /*0002*/ 	.short	(.L_13 - .L_12)
.L_12:
        /*0004*/ 	.word	0x00000082


	//----- nvinfo : EIATTR_KPARAM_INFO
	.align		4
.L_13:
        /*0008*/ 	.byte	0x04, 0x17
        /*000a*/ 	.short	(.L_15 - .L_14)
.L_14:
        /*000c*/ 	.word	0x00000000
        /*0010*/ 	.short	0x0005
        /*0012*/ 	.short	0x0020
        /*0014*/ 	.byte	0x00, 0xf0, 0x11, 0x00


	//----- nvinfo : EIATTR_KPARAM_INFO
	.align		4
.L_15:
        /*0018*/ 	.byte	0x04, 0x17
        /*001a*/ 	.short	(.L_17 - .L_16)
.L_16:
        /*001c*/ 	.word	0x00000000
        /*0020*/ 	.short	0x0004
        /*0022*/ 	.short	0x001c
        /*0024*/ 	.byte	0x00, 0xf0, 0x11, 0x00


	//----- nvinfo : EIATTR_KPARAM_INFO
	.align		4
.L_17:
        /*0028*/ 	.byte	0x04, 0x17
        /*002a*/ 	.short	(.L_19 - .L_18)
.L_18:
        /*002c*/ 	.word	0x00000000
        /*0030*/ 	.short	0x0003
        /*0032*/ 	.short	0x0018
        /*0034*/ 	.byte	0x00, 0xf0, 0x11, 0x00


	//----- nvinfo : EIATTR_KPARAM_INFO
	.align		4
.L_19:
        /*0038*/ 	.byte	0x04, 0x17
        /*003a*/ 	.short	(.L_21 - .L_20)
.L_20:
        /*003c*/ 	.word	0x00000000
        /*0040*/ 	.short	0x0002
        /*0042*/ 	.short	0x0010
        /*0044*/ 	.byte	0x00, 0xf5, 0x21, 0x00


	//----- nvinfo : EIATTR_KPARAM_INFO
	.align		4
.L_21:
        /*0048*/ 	.byte	0x04, 0x17
        /*004a*/ 	.short	(.L_23 - .L_22)
.L_22:
        /*004c*/ 	.word	0x00000000
        /*0050*/ 	.short	0x0001
        /*0052*/ 	.short	0x0008
        /*0054*/ 	.byte	0x00, 0xf5, 0x21, 0x00


	//----- nvinfo : EIATTR_KPARAM_INFO
	.align		4
.L_23:
        /*0058*/ 	.byte	0x04, 0x17
        /*005a*/ 	.short	(.L_25 - .L_24)
.L_24:
        /*005c*/ 	.word	0x00000000
        /*0060*/ 	.short	0x0000
        /*0062*/ 	.short	0x0000
        /*0064*/ 	.byte	0x00, 0xf5, 0x21, 0x00


	//----- nvinfo : EIATTR_SPARSE_MMA_MASK
	.align		4
.L_25:
        /*0068*/ 	.byte	0x03, 0x50
        /*006a*/ 	.short	0x0000


	//----- nvinfo : EIATTR_MAXREG_COUNT
	.align		4
        /*006c*/ 	.byte	0x03, 0x1b
        /*006e*/ 	.short	0x00ff


	//----- nvinfo : EIATTR_NUM_BARRIERS
	.align		4
        /*0070*/ 	.byte	0x02, 0x4c
        /*0072*/ 	.byte	0x01
	.zero		1


	//----- nvinfo : EIATTR_MERCURY_ISA_VERSION
	.align		4
        /*0074*/ 	.byte	0x03, 0x5f
        /*0076*/ 	.short	0x0101


	//----- nvinfo : EIATTR_VRC_CTA_INIT_COUNT
	.align		4
        /*0078*/ 	.byte	0x02, 0x4a
	.zero		1
	.zero		1


	//----- nvinfo : EIATTR_EXIT_INSTR_OFFSETS
	.align		4
        /*007c*/ 	.byte	0x04, 0x1c
        /*007e*/ 	.short	(.L_27 - .L_26)


	//   ....[0]....
.L_26:
        /*0080*/ 	.word	0x000005e0


	//   ....[1]....
        /*0084*/ 	.word	0x00000630


	//----- nvinfo : EIATTR_CBANK_PARAM_SIZE
	.align		4
.L_27:
        /*0088*/ 	.byte	0x03, 0x19
        /*008a*/ 	.short	0x0024


	//----- nvinfo : EIATTR_PARAM_CBANK
	.align		4
        /*008c*/ 	.byte	0x04, 0x0a
        /*008e*/ 	.short	(.L_29 - .L_28)
	.align		4
.L_28:
        /*0090*/ 	.word	index@(.nv.constant0._Z13GPU_tiled_mulPfS_S_iii)
        /*0094*/ 	.short	0x0380
        /*0096*/ 	.short	0x0024


	//----- nvinfo : EIATTR_SW_WAR
	.align		4
.L_29:
        /*0098*/ 	.byte	0x04, 0x36
        /*009a*/ 	.short	(.L_31 - .L_30)
.L_30:
        /*009c*/ 	.word	0x00000008
.L_31:


//--------------------- .nv.info._Z7GPU_mulPfS_S_iii --------------------------
	.section	.nv.info._Z7GPU_mulPfS_S_iii,"",@"SHT_CUDA_INFO"
	.sectionflags	@""
	.align	4


	//----- nvinfo : EIATTR_CUDA_API_VERSION
	.align		4
        /*0000*/ 	.byte	0x04, 0x37
        /*0002*/ 	.short	(.L_33 - .L_32)
.L_32:
        /*0004*/ 	.word	0x00000082


	//----- nvinfo : EIATTR_KPARAM_INFO
	.align		4
.L_33:
        /*0008*/ 	.byte	0x04, 0x17
        /*000a*/ 	.short	(.L_35 - .L_34)
.L_34:
        /*000c*/ 	.word	0x00000000
        /*0010*/ 	.short	0x0005
        /*0012*/ 	.short	0x0020
        /*0014*/ 	.byte	0x00, 0xf0, 0x11, 0x00


	//----- nvinfo : EIATTR_KPARAM_INFO
	.align		4
.L_35:
        /*0018*/ 	.byte	0x04, 0x17
        /*001a*/ 	.short	(.L_37 - .L_36)
.L_36:
        /*001c*/ 	.word	0x00000000
        /*0020*/ 	.short	0x0004
        /*0022*/ 	.short	0x001c
        /*0024*/ 	.byte	0x00, 0xf0, 0x11, 0x00


	//----- nvinfo : EIATTR_KPARAM_INFO
	.align		4
.L_37:
        /*0028*/ 	.byte	0x04, 0x17
        /*002a*/ 	.short	(.L_39 - .L_38)
.L_38:
        /*002c*/ 	.word	0x00000000
        /*0030*/ 	.short	0x0003
        /*0032*/ 	.short	0x0018
        /*0034*/ 	.byte	0x00, 0xf0, 0x11, 0x00


	//----- nvinfo : EIATTR_KPARAM_INFO
	.align		4
.L_39:
        /*0038*/ 	.byte	0x04, 0x17
        /*003a*/ 	.short	(.L_41 - .L_40)
.L_40:
        /*003c*/ 	.word	0x00000000
        /*0040*/ 	.short	0x0002
        /*0042*/ 	.short	0x0010
        /*0044*/ 	.byte	0x00, 0xf5, 0x21, 0x00


	//----- nvinfo : EIATTR_KPARAM_INFO
	.align		4
.L_41:
        /*0048*/ 	.byte	0x04, 0x17
        /*004a*/ 	.short	(.L_43 - .L_42)
.L_42:
        /*004c*/ 	.word	0x00000000
        /*0050*/ 	.short	0x0001
        /*0052*/ 	.short	0x0008
        /*0054*/ 	.byte	0x00, 0xf5, 0x21, 0x00


	//----- nvinfo : EIATTR_KPARAM_INFO
	.align		4
.L_43:
        /*0058*/ 	.byte	0x04, 0x17
        /*005a*/ 	.short	(.L_45 - .L_44)
.L_44:
        /*005c*/ 	.word	0x00000000
        /*0060*/ 	.short	0x0000
        /*0062*/ 	.short	0x0000
        /*0064*/ 	.byte	0x00, 0xf5, 0x21, 0x00


	//----- nvinfo : EIATTR_SPARSE_MMA_MASK
	.align		4
.L_45:
        /*0068*/ 	.byte	0x03, 0x50
        /*006a*/ 	.short	0x0000


	//----- nvinfo : EIATTR_MAXREG_COUNT
	.align		4
        /*006c*/ 	.byte	0x03, 0x1b
        /*006e*/ 	.short	0x00ff


	//----- nvinfo : EIATTR_MERCURY_ISA_VERSION
	.align		4
        /*0070*/ 	.byte	0x03, 0x5f
        /*0072*/ 	.short	0x0101


	//----- nvinfo : EIATTR_VRC_CTA_INIT_COUNT
	.align		4
        /*0074*/ 	.byte	0x02, 0x4a
	.zero		1
	.zero		1


	//----- nvinfo : EIATTR_EXIT_INSTR_OFFSETS
	.align		4
        /*0078*/ 	.byte	0x04, 0x1c
        /*007a*/ 	.short	(.L_47 - .L_46)


	//   ....[0]....
.L_46:
        /*007c*/ 	.word	0x000000d0


	//   ....[1]....
        /*0080*/ 	.word	0x000008f0


	//----- nvinfo : EIATTR_CBANK_PARAM_SIZE
	.align		4
.L_47:
        /*0084*/ 	.byte	0x03, 0x19
        /*0086*/ 	.short	0x0024


	//----- nvinfo : EIATTR_PARAM_CBANK
	.align		4
        /*0088*/ 	.byte	0x04, 0x0a
        /*008a*/ 	.short	(.L_49 - .L_48)
	.align		4
.L_48:
        /*008c*/ 	.word	index@(.nv.constant0._Z7GPU_mulPfS_S_iii)
        /*0090*/ 	.short	0x0380
        /*0092*/ 	.short	0x0024


	//----- nvinfo : EIATTR_SW_WAR
	.align		4
.L_49:
        /*0094*/ 	.byte	0x04, 0x36
        /*0096*/ 	.short	(.L_51 - .L_50)
.L_50:
        /*0098*/ 	.word	0x00000008
.L_51:


//--------------------- .nv.callgraph             --------------------------
	.section	.nv.callgraph,"",@"SHT_CUDA_CALLGRAPH"
	.align	4
	.sectionentsize	8
	.align		4
        /*0000*/ 	.word	0x00000000
	.align		4
        /*0004*/ 	.word	0xffffffff
	.align		4
        /*0008*/ 	.word	0x00000000
	.align		4
        /*000c*/ 	.word	0xfffffffe
	.align		4
        /*0010*/ 	.word	0x00000000
	.align		4
        /*0014*/ 	.word	0xfffffffd
	.align		4
        /*0018*/ 	.word	0x00000000
	.align		4
        /*001c*/ 	.word	0xfffffffc


//--------------------- .text._Z13GPU_tiled_mulPfS_S_iii --------------------------
	.section	.text._Z13GPU_tiled_mulPfS_S_iii,"ax",@progbits
	.align	128
        .global         _Z13GPU_tiled_mulPfS_S_iii
        .type           _Z13GPU_tiled_mulPfS_S_iii,@function
        .size           _Z13GPU_tiled_mulPfS_S_iii,(.L_x_8 - _Z13GPU_tiled_mulPfS_S_iii)
        .other          _Z13GPU_tiled_mulPfS_S_iii,@"STO_CUDA_ENTRY STV_DEFAULT"
_Z13GPU_tiled_mulPfS_S_iii:
.text._Z13GPU_tiled_mulPfS_S_iii:
[----:B------:R-:W-:Y:S01]  /*0000*/  LDC R1, c[0x0][0x37c] ;  /* 0x0000df00ff017b82 */ /* 0x000fe20000000800 */
[----:B------:R-:W0:Y:S01]  /*0010*/  S2R R2, SR_CTAID.Y ;  /* 0x0000000000027919 */ /* 0x000e220000002600 */
[----:B------:R-:W1:Y:S01]  /*0020*/  LDCU UR10, c[0x0][0x39c] ;  /* 0x00007380ff0a77ac */ /* 0x000e620008000800 */
[----:B------:R-:W-:Y:S01]  /*0030*/  HFMA2 R21, -RZ, RZ, 0, 0 ;  /* 0x00000000ff157431 */ /* 0x000fe200000001ff */
[----:B------:R-:W0:Y:S01]  /*0040*/  S2R R0, SR_TID.Y ;  /* 0x0000000000007919 */ /* 0x000e220000002200 */
[----:B------:R-:W2:Y:S01]  /*0050*/  LDCU UR14, c[0x0][0x3a0] ;  /* 0x00007400ff0e77ac */ /* 0x000ea20008000800 */
[----:B------:R-:W3:Y:S01]  /*0060*/  S2R R4, SR_CTAID.X ;  /* 0x0000000000047919 */ /* 0x000ee20000002500 */
[----:B------:R-:W4:Y:S01]  /*0070*/  LDCU.64 UR8, c[0x0][0x358] ;  /* 0x00006b00ff0877ac */ /* 0x000f220008000a00 */
[----:B------:R-:W3:Y:S01]  /*0080*/  S2R R13, SR_TID.X ;  /* 0x00000000000d7919 */ /* 0x000ee20000002100 */
[----:B-1----:R-:W-:Y:S01]  /*0090*/  UISETP.GE.AND UP0, UPT, UR10, 0x1, UPT ;  /* 0x000000010a00788c */ /* 0x002fe2000bf06270 */
[----:B0-----:R-:W-:-:S02]  /*00a0*/  LEA R2, R2, R0, 0x4 ;  /* 0x0000000002027211 */ /* 0x001fc400078e20ff */
[----:B---3--:R-:W-:-:S06]  /*00b0*/  LEA R3, R4, R13, 0x4 ;  /* 0x0000000d04037211 */ /* 0x008fcc00078e20ff */
[----:B--2-4-:R-:W-:Y:S05]  /*00c0*/  BRA.U !UP0, `(.L_x_0) ;  /* 0x0000000508387547 */ /* 0x014fea000b800000 */
[----:B------:R-:W0:Y:S01]  /*00d0*/  S2UR UR7, SR_CgaCtaId ;  /* 0x00000000000779c3 */ /* 0x000e220000008800 */
[----:B------:R-:W1:Y:S01]  /*00e0*/  LDCU UR11, c[0x0][0x3a0] ;  /* 0x00007400ff0b77ac */ /* 0x000e620008000800 */
[----:B------:R-:W-:Y:S01]  /*00f0*/  MOV R21, RZ ;  /* 0x000000ff00157202 */ /* 0x000fe20000000f00 */
[----:B------:R-:W-:Y:S01]  /*0100*/  IMAD R12, R2, UR10, R13 ;  /* 0x0000000a020c7c24 */ /* 0x000fe2000f8e020d */
[----:B------:R-:W-:Y:S01]  /*0110*/  UMOV UR5, 0x400 ;  /* 0x0000040000057882 */ /* 0x000fe20000000000 */
[----:B------:R-:W-:-:S03]  /*0120*/  UIADD3 UR4, UPT, UPT, UR10, 0xf, URZ ;  /* 0x0000000f0a047890 */ /* 0x000fc6000fffe0ff */
[----:B------:R-:W2:Y:S01]  /*0130*/  LDC R14, c[0x0][0x3a0] ;  /* 0x0000e800ff0e7b82 */ /* 0x000ea20000000800 */
[----:B------:R-:W-:Y:S02]  /*0140*/  UIADD3 UR6, UPT, UPT, UR5, 0x400, URZ ;  /* 0x0000040005067890 */ /* 0x000fe4000fffe0ff */
[----:B------:R-:W-:Y:S01]  /*0150*/  USHF.R.U32.HI UR4, URZ, 0x4, UR4 ;  /* 0x00000004ff047899 */ /* 0x000fe20008011604 */
[----:B------:R-:W3:Y:S03]  /*0160*/  LDCU.64 UR12, c[0x0][0x398] ;  /* 0x00007300ff0c77ac */ /* 0x000ee60008000a00 */
[----:B------:R-:W-:Y:S01]  /*0170*/  UIADD3 UR4, UPT, UPT, -UR4, URZ, URZ ;  /* 0x000000ff04047290 */ /* 0x000fe2000fffe1ff */
[----:B-1----:R-:W-:Y:S01]  /*0180*/  IMAD R19, R0, UR11, R13 ;  /* 0x0000000b00137c24 */ /* 0x002fe2000f8e020d */
[----:B0-----:R-:W-:-:S04]  /*0190*/  ULEA UR5, UR7, UR5, 0x18 ;  /* 0x0000000507057291 */ /* 0x001fc8000f8ec0ff */
[----:B------:R-:W-:Y:S01]  /*01a0*/  LEA R19, R4, R19, 0x4 ;  /* 0x0000001304137211 */ /* 0x000fe200078e20ff */
[----:B------:R-:W-:Y:S01]  /*01b0*/  ULEA UR6, UR7, UR6, 0x18 ;  /* 0x0000000607067291 */ /* 0x000fe2000f8ec0ff */
[----:B------:R-:W-:-:S05]  /*01c0*/  LEA R16, R0, UR5, 0x6 ;  /* 0x0000000500107c11 */ /* 0x000fca000f8e30ff */
[C---:B------:R-:W-:Y:S02]  /*01d0*/  LEA R17, R13.reuse, UR6, 0x2 ;  /* 0x000000060d117c11 */ /* 0x040fe4000f8e10ff */
[----:B------:R-:W-:Y:S02]  /*01e0*/  LEA R18, R13, R16, 0x2 ;  /* 0x000000100d127211 */ /* 0x000fe400078e10ff */
[----:B---3--:R-:W-:-:S07]  /*01f0*/  LEA R15, R0, R17, 0x6 ;  /* 0x00000011000f7211 */ /* 0x008fce00078e30ff */
.L_x_1:
[----:B------:R-:W-:Y:S01]  /*0200*/  ISETP.GE.AND P1, PT, R13, UR13, PT ;  /* 0x0000000d0d007c0c */ /* 0x000fe2000bf26270 */
[----:B------:R-:W-:Y:S01]  /*0210*/  HFMA2 R22, -RZ, RZ, 0, 0 ;  /* 0x00000000ff167431 */ /* 0x000fe200000001ff */
[----:B------:R-:W-:Y:S02]  /*0220*/  ISETP.GE.AND P0, PT, R0, UR13, PT ;  /* 0x0000000d00007c0c */ /* 0x000fe4000bf06270 */
[----:B------:R-:W-:Y:S02]  /*0230*/  ISETP.GE.OR P1, PT, R2, UR12, P1 ;  /* 0x0000000c02007c0c */ /* 0x000fe40008f26670 */
[----:B--2---:R-:W-:Y:S02]  /*0240*/  ISETP.GE.OR P0, PT, R3, R14, P0 ;  /* 0x0000000e0300720c */ /* 0x004fe40000706670 */
[----:B------:R-:W-:-:S09]  /*0250*/  MOV R29, RZ ;  /* 0x000000ff001d7202 */ /* 0x000fd20000000f00 */
[----:B------:R-:W0:Y:S08]  /*0260*/  @!P1 LDC.64 R6, c[0x0][0x380] ;  /* 0x0000e000ff069b82 */ /* 0x000e300000000a00 */
[----:B------:R-:W1:Y:S01]  /*0270*/  @!P0 LDC.64 R4, c[0x0][0x388] ;  /* 0x0000e200ff048b82 */ /* 0x000e620000000a00 */
[----:B0-----:R-:W-:-:S05]  /*0280*/  @!P1 IMAD.WIDE.U32 R6, R12, 0x4, R6 ;  /* 0x000000040c069825 */ /* 0x001fca00078e0006 */
[----:B------:R-:W2:Y:S01]  /*0290*/  @!P1 LDG.E R29, desc[UR8][R6.64] ;  /* 0x00000008061d9981 */ /* 0x000ea2000c1e1900 */
[----:B-1----:R-:W-:-:S05]  /*02a0*/  @!P0 IMAD.WIDE R24, R19, 0x4, R4 ;  /* 0x0000000413188825 */ /* 0x002fca00078e0204 */
[----:B------:R-:W3:Y:S01]  /*02b0*/  @!P0 LDG.E R22, desc[UR8][R24.64] ;  /* 0x0000000818168981 */ /* 0x000ee2000c1e1900 */
[----:B------:R-:W-:-:S04]  /*02c0*/  UIADD3 UR4, UPT, UPT, UR4, 0x1, URZ ;  /* 0x0000000104047890 */ /* 0x000fc8000fffe0ff */
[----:B------:R-:W-:Y:S01]  /*02d0*/  UISETP.NE.AND UP0, UPT, UR4, URZ, UPT ;  /* 0x000000ff0400728c */ /* 0x000fe2000bf05270 */
[----:B------:R-:W-:Y:S02]  /*02e0*/  IADD3 R0, PT, PT, R0, 0x10, RZ ;  /* 0x0000001000007810 */ /* 0x000fe40007ffe0ff */
[----:B------:R-:W-:Y:S02]  /*02f0*/  IADD3 R13, PT, PT, R13, 0x10, RZ ;  /* 0x000000100d0d7810 */ /* 0x000fe40007ffe0ff */
[----:B------:R-:W-:Y:S02]  /*0300*/  IADD3 R12, PT, PT, R12, 0x10, RZ ;  /* 0x000000100c0c7810 */ /* 0x000fe40007ffe0ff */
[----:B------:R-:W-:Y:S01]  /*0310*/  LEA R19, R14, R19, 0x4 ;  /* 0x000000130e137211 */ /* 0x000fe200078e20ff */
[----:B--2---:R-:W-:Y:S04]  /*0320*/  STS [R18], R29 ;  /* 0x0000001d12007388 */ /* 0x004fe80000000800 */
[----:B---3--:R-:W-:Y:S01]  /*0330*/  STS [R15], R22 ;  /* 0x000000160f007388 */ /* 0x008fe20000000800 */
[----:B------:R-:W-:Y:S06]  /*0340*/  BAR.SYNC.DEFER_BLOCKING 0x0 ;  /* 0x0000000000007b1d */ /* 0x000fec0000010000 */
[----:B------:R-:W-:Y:S04]  /*0350*/  LDS R28, [R17] ;  /* 0x00000000111c7984 */ /* 0x000fe80000000800 */
[----:B------:R-:W0:Y:S04]  /*0360*/  LDS.128 R8, [R16] ;  /* 0x0000000010087984 */ /* 0x000e280000000c00 */
[----:B------:R-:W1:Y:S04]  /*0370*/  LDS R29, [R17+0x40] ;  /* 0x00004000111d7984 */ /* 0x000e680000000800 */
[----:B------:R-:W2:Y:S04]  /*0380*/  LDS R27, [R17+0x80] ;  /* 0x00008000111b7984 */ /* 0x000ea80000000800 */
[----:B------:R-:W3:Y:S04]  /*0390*/  LDS R26, [R17+0xc0] ;  /* 0x0000c000111a7984 */ /* 0x000ee80000000800 */
[----:B------:R-:W-:Y:S04]  /*03a0*/  LDS R23, [R17+0x100] ;  /* 0x0001000011177984 */ /* 0x000fe80000000800 */
[----:B------:R-:W4:Y:S04]  /*03b0*/  LDS.128 R4, [R16+0x10] ;  /* 0x0000100010047984 */ /* 0x000f280000000c00 */
[----:B------:R-:W5:Y:S04]  /*03c0*/  LDS R20, [R17+0x140] ;  /* 0x0001400011147984 */ /* 0x000f680000000800 */
[----:B------:R-:W5:Y:S04]  /*03d0*/  LDS R25, [R17+0x180] ;  /* 0x0001800011197984 */ /* 0x000f680000000800 */
[----:B------:R-:W5:Y:S04]  /*03e0*/  LDS R22, [R17+0x1c0] ;  /* 0x0001c00011167984 */ /* 0x000f680000000800 */
[----:B------:R-:W-:Y:S01]  /*03f0*/  LDS R24, [R17+0x240] ;  /* 0x0002400011187984 */ /* 0x000fe20000000800 */
[----:B0-----:R-:W-:-:S03]  /*0400*/  FFMA R8, R8, R28, R21 ;  /* 0x0000001c08087223 */ /* 0x001fc60000000015 */
[----:B------:R-:W-:Y:S01]  /*0410*/  LDS R21, [R17+0x200] ;  /* 0x0002000011157984 */ /* 0x000fe20000000800 */
[----:B-1----:R-:W-:-:S04]  /*0420*/  FFMA R8, R29, R9, R8 ;  /* 0x000000091d087223 */ /* 0x002fc80000000008 */
[----:B--2---:R-:W-:-:S04]  /*0430*/  FFMA R27, R27, R10, R8 ;  /* 0x0000000a1b1b7223 */ /* 0x004fc80000000008 */
[----:B---3--:R-:W-:Y:S02]  /*0440*/  FFMA R27, R26, R11, R27 ;  /* 0x0000000b1a1b7223 */ /* 0x008fe4000000001b */
[----:B------:R-:W0:Y:S02]  /*0450*/  LDS.128 R8, [R16+0x20] ;  /* 0x0000200010087984 */ /* 0x000e240000000c00 */
[----:B----4-:R-:W-:-:S04]  /*0460*/  FFMA R23, R4, R23, R27 ;  /* 0x0000001704177223 */ /* 0x010fc8000000001b */
[----:B-----5:R-:W-:Y:S02]  /*0470*/  FFMA R20, R20, R5, R23 ;  /* 0x0000000514147223 */ /* 0x020fe40000000017 */
[----:B------:R-:W1:Y:S02]  /*0480*/  LDS R23, [R17+0x280] ;  /* 0x0002800011177984 */ /* 0x000e640000000800 */
[----:B------:R-:W-:Y:S02]  /*0490*/  FFMA R25, R25, R6, R20 ;  /* 0x0000000619197223 */ /* 0x000fe40000000014 */
[----:B------:R-:W2:Y:S02]  /*04a0*/  LDS R20, [R17+0x2c0] ;  /* 0x0002c00011147984 */ /* 0x000ea40000000800 */
[----:B------:R-:W-:Y:S02]  /*04b0*/  FFMA R27, R22, R7, R25 ;  /* 0x00000007161b7223 */ /* 0x000fe40000000019 */
[----:B------:R-:W-:Y:S04]  /*04c0*/  LDS R25, [R17+0x300] ;  /* 0x0003000011197984 */ /* 0x000fe80000000800 */
[----:B------:R-:W3:Y:S04]  /*04d0*/  LDS.128 R4, [R16+0x30] ;  /* 0x0000300010047984 */ /* 0x000ee80000000c00 */
[----:B------:R-:W4:Y:S01]  /*04e0*/  LDS R22, [R17+0x340] ;  /* 0x0003400011167984 */ /* 0x000f220000000800 */
[----:B0-----:R-:W-:-:S03]  /*04f0*/  FFMA R27, R8, R21, R27 ;  /* 0x00000015081b7223 */ /* 0x001fc6000000001b */
[----:B------:R-:W0:Y:S04]  /*0500*/  LDS R21, [R17+0x380] ;  /* 0x0003800011157984 */ /* 0x000e280000000800 */
[----:B------:R-:W5:Y:S01]  /*0510*/  LDS R8, [R17+0x3c0] ;  /* 0x0003c00011087984 */ /* 0x000f620000000800 */
[----:B------:R-:W-:-:S04]  /*0520*/  FFMA R24, R24, R9, R27 ;  /* 0x0000000918187223 */ /* 0x000fc8000000001b */
[----:B-1----:R-:W-:-:S04]  /*0530*/  FFMA R23, R23, R10, R24 ;  /* 0x0000000a17177223 */ /* 0x002fc80000000018 */
[----:B--2---:R-:W-:-:S04]  /*0540*/  FFMA R11, R20, R11, R23 ;  /* 0x0000000b140b7223 */ /* 0x004fc80000000017 */
[----:B---3--:R-:W-:-:S04]  /*0550*/  FFMA R11, R4, R25, R11 ;  /* 0x00000019040b7223 */ /* 0x008fc8000000000b */
[----:B----4-:R-:W-:-:S04]  /*0560*/  FFMA R22, R22, R5, R11 ;  /* 0x0000000516167223 */ /* 0x010fc8000000000b */
[----:B0-----:R-:W-:-:S04]  /*0570*/  FFMA R21, R21, R6, R22 ;  /* 0x0000000615157223 */ /* 0x001fc80000000016 */
[----:B-----5:R-:W-:Y:S01]  /*0580*/  FFMA R21, R8, R7, R21 ;  /* 0x0000000708157223 */ /* 0x020fe20000000015 */
[----:B------:R-:W-:Y:S06]  /*0590*/  BAR.SYNC.DEFER_BLOCKING 0x0 ;  /* 0x0000000000007b1d */ /* 0x000fec0000010000 */
[----:B------:R-:W-:Y:S05]  /*05a0*/  BRA.U UP0, `(.L_x_1) ;  /* 0xfffffffd00147547 */ /* 0x000fea000b83ffff */
.L_x_0:
[----:B------:R-:W0:Y:S01]  /*05b0*/  LDCU UR4, c[0x0][0x398] ;  /* 0x00007300ff0477ac */ /* 0x000e220008000800 */
[----:B------:R-:W-:-:S04]  /*05c0*/  ISETP.GE.AND P0, PT, R3, UR14, PT ;  /* 0x0000000e03007c0c */ /* 0x000fc8000bf06270 */
[----:B0-----:R-:W-:-:S13]  /*05d0*/  ISETP.GE.OR P0, PT, R2, UR4, P0 ;  /* 0x0000000402007c0c */ /* 0x001fda0008706670 */
[----:B------:R-:W-:Y:S05]  /*05e0*/  @P0 EXIT ;  /* 0x000000000000094d */ /* 0x000fea0003800000 */
[----:B------:R-:W0:Y:S01]  /*05f0*/  LDC.64 R4, c[0x0][0x390] ;  /* 0x0000e400ff047b82 */ /* 0x000e220000000a00 */
[----:B------:R-:W-:-:S04]  /*0600*/  IMAD R3, R2, UR14, R3 ;  /* 0x0000000e02037c24 */ /* 0x000fc8000f8e0203 */
[----:B0-----:R-:W-:-:S05]  /*0610*/  IMAD.WIDE R2, R3, 0x4, R4 ;  /* 0x0000000403027825 */ /* 0x001fca00078e0204 */
[----:B------:R-:W-:Y:S01]  /*0620*/  STG.E desc[UR8][R2.64], R21 ;  /* 0x0000001502007986 */ /* 0x000fe2000c101908 */
[----:B------:R-:W-:Y:S05]  /*0630*/  EXIT ;  /* 0x000000000000794d */ /* 0x000fea0003800000 */
.L_x_2:
[----:B------:R-:W-:-:S00]  /*0640*/  BRA `(.L_x_2) ;  /* 0xfffffffc00fc7947 */ /* 0x000fc0000383ffff */
[----:B------:R-:W-:-:S00]  /*0650*/  NOP ;  /* 0x0000000000007918 */ /* 0x000fc00000000000 */
        /* <DEDUP_REMOVED lines=10> */
.L_x_8:


//--------------------- .text._Z7GPU_mulPfS_S_iii --------------------------
	.section	.text._Z7GPU_mulPfS_S_iii,"ax",@progbits
	.align	128
        .global         _Z7GPU_mulPfS_S_iii
        .type           _Z7GPU_mulPfS_S_iii,@function
        .size           _Z7GPU_mulPfS_S_iii,(.L_x_9 - _Z7GPU_mulPfS_S_iii)
        .other          _Z7GPU_mulPfS_S_iii,@"STO_CUDA_ENTRY STV_DEFAULT"
_Z7GPU_mulPfS_S_iii:
.text._Z7GPU_mulPfS_S_iii:
[----:B------:R-:W-:Y:S01]  /*0000*/  LDC R1, c[0x0][0x37c] ;  /* 0x0000df00ff017b82 */ /* 0x000fe20000000800 */
[----:B------:R-:W0:Y:S01]  /*0010*/  S2R R0, SR_CTAID.X ;  /* 0x0000000000007919 */ /* 0x000e220000002500 */
[----:B------:R-:W1:Y:S06]  /*0020*/  LDCU UR4, c[0x0][0x364] ;  /* 0x00006c80ff0477ac */ /* 0x000e6c0008000800 */
[----:B------:R-:W2:Y:S01]  /*0030*/  LDC R17, c[0x0][0x3a0] ;  /* 0x0000e800ff117b82 */ /* 0x000ea20000000800 */
[----:B------:R-:W0:Y:S01]  /*0040*/  S2R R5, SR_TID.X ;  /* 0x0000000000057919 */ /* 0x000e220000002100 */
[----:B------:R-:W0:Y:S01]  /*0050*/  LDCU UR5, c[0x0][0x360] ;  /* 0x00006c00ff0577ac */ /* 0x000e220008000800 */
[----:B------:R-:W1:Y:S01]  /*0060*/  S2R R16, SR_CTAID.Y ;  /* 0x0000000000107919 */ /* 0x000e620000002600 */
[----:B------:R-:W3:Y:S01]  /*0070*/  LDCU UR6, c[0x0][0x398] ;  /* 0x00007300ff0677ac */ /* 0x000ee20008000800 */
[----:B------:R-:W1:Y:S01]  /*0080*/  S2R R3, SR_TID.Y ;  /* 0x0000000000037919 */ /* 0x000e620000002200 */
[----:B0-----:R-:W-:-:S05]  /*0090*/  IMAD R0, R0, UR5, R5 ;  /* 0x0000000500007c24 */ /* 0x001fca000f8e0205 */
[----:B--2---:R-:W-:Y:S01]  /*00a0*/  ISETP.GE.AND P0, PT, R0, R17, PT ;  /* 0x000000110000720c */ /* 0x004fe20003f06270 */
[----:B-1----:R-:W-:-:S05]  /*00b0*/  IMAD R16, R16, UR4, R3 ;  /* 0x0000000410107c24 */ /* 0x002fca000f8e0203 */
[----:B---3--:R-:W-:-:S13]  /*00c0*/  ISETP.GE.OR P0, PT, R16, UR6, P0 ;  /* 0x0000000610007c0c */ /* 0x008fda0008706670 */
[----:B------:R-:W-:Y:S05]  /*00d0*/  @P0 EXIT ;  /* 0x000000000000094d */ /* 0x000fea0003800000 */
[----:B------:R-:W0:Y:S01]  /*00e0*/  LDC R19, c[0x0][0x39c] ;  /* 0x0000e700ff137b82 */ /* 0x000e220000000800 */
[----:B------:R-:W1:Y:S01]  /*00f0*/  LDCU.64 UR4, c[0x0][0x358] ;  /* 0x00006b00ff0477ac */ /* 0x000e620008000a00 */
[----:B------:R-:W-:Y:S01]  /*0100*/  HFMA2 R24, -RZ, RZ, 0, 0 ;  /* 0x00000000ff187431 */ /* 0x000fe200000001ff */
[----:B0-----:R-:W-:-:S13]  /*0110*/  ISETP.GE.AND P0, PT, R19, 0x1, PT ;  /* 0x000000011300780c */ /* 0x001fda0003f06270 */
[----:B-1----:R-:W-:Y:S05]  /*0120*/  @!P0 BRA `(.L_x_3) ;  /* 0x0000000400e08947 */ /* 0x002fea0003800000 */
[C---:B------:R-:W-:Y:S01]  /*0130*/  ISETP.GE.U32.AND P1, PT, R19.reuse, 0x8, PT ;  /* 0x000000081300780c */ /* 0x040fe20003f26070 */
[----:B------:R-:W-:Y:S01]  /*0140*/  IMAD R20, R16, R19, RZ ;  /* 0x0000001310147224 */ /* 0x000fe200078e02ff */
[----:B------:R-:W-:Y:S02]  /*0150*/  LOP3.LUT R27, R19, 0x7, RZ, 0xc0, !PT ;  /* 0x00000007131b7812 */ /* 0x000fe400078ec0ff */
[----:B------:R-:W-:Y:S02]  /*0160*/  MOV R24, RZ ;  /* 0x000000ff00187202 */ /* 0x000fe40000000f00 */
[----:B------:R-:W-:Y:S02]  /*0170*/  ISETP.NE.AND P0, PT, R27, RZ, PT ;  /* 0x000000ff1b00720c */ /* 0x000fe40003f05270 */
[----:B------:R-:W-:-:S05]  /*0180*/  MOV R21, RZ ;  /* 0x000000ff00157202 */ /* 0x000fca0000000f00 */
[----:B------:R-:W-:Y:S06]  /*0190*/  @!P1 BRA `(.L_x_4) ;  /* 0x0000000000c49947 */ /* 0x000fec0003800000 */
[----:B------:R-:W0:Y:S01]  /*01a0*/  LDC.64 R2, c[0x0][0x380] ;  /* 0x0000e000ff027b82 */ /* 0x000e220000000a00 */
[----:B------:R-:W-:Y:S02]  /*01b0*/  LOP3.LUT R21, R19, 0x7ffffff8, RZ, 0xc0, !PT ;  /* 0x7ffffff813157812 */ /* 0x000fe400078ec0ff */
[----:B------:R-:W-:Y:S02]  /*01c0*/  MOV R24, RZ ;  /* 0x000000ff00187202 */ /* 0x000fe40000000f00 */
[----:B------:R-:W-:Y:S02]  /*01d0*/  MOV R18, R0 ;  /* 0x0000000000127202 */ /* 0x000fe40000000f00 */
[----:B------:R-:W-:Y:S01]  /*01e0*/  IADD3 R22, PT, PT, -R21, RZ, RZ ;  /* 0x000000ff15167210 */ /* 0x000fe20007ffe1ff */
[----:B0-----:R-:W-:-:S03]  /*01f0*/  IMAD.WIDE.U32 R2, R20, 0x4, R2 ;  /* 0x0000000414027825 */ /* 0x001fc600078e0002 */
[----:B------:R-:W-:-:S04]  /*0200*/  IADD3 R4, P1, PT, R2, 0x10, RZ ;  /* 0x0000001002047810 */ /* 0x000fc80007f3e0ff */
[----:B------:R-:W-:-:S09]  /*0210*/  IADD3.X R5, PT, PT, RZ, R3, RZ, P1, !PT ;  /* 0x00000003ff057210 */ /* 0x000fd20000ffe4ff */
.L_x_5:
[----:B------:R-:W0:Y:S01]  /*0220*/  LDC.64 R14, c[0x0][0x388] ;  /* 0x0000e200ff0e7b82 */ /* 0x000e220000000a00 */
[----:B------:R-:W-:Y:S02]  /*0230*/  MOV R2, R4 ;  /* 0x0000000400027202 */ /* 0x000fe40000000f00 */
[----:B------:R-:W-:-:S05]  /*0240*/  MOV R3, R5 ;  /* 0x0000000500037202 */ /* 0x000fca0000000f00 */
[----:B------:R-:W2:Y:S04]  /*0250*/  LDG.E R25, desc[UR4][R2.64+-0x10] ;  /* 0xfffff00402197981 */ /* 0x000ea8000c1e1900 */
[----:B------:R-:W3:Y:S04]  /*0260*/  LDG.E R23, desc[UR4][R2.64+-0xc] ;  /* 0xfffff40402177981 */ /* 0x000ee8000c1e1900 */
[----:B------:R-:W4:Y:S04]  /*0270*/  LDG.E R29, desc[UR4][R2.64+-0x8] ;  /* 0xfffff804021d7981 */ /* 0x000f28000c1e1900 */
[----:B------:R-:W5:Y:S01]  /*0280*/  LDG.E R28, desc[UR4][R2.64+-0x4] ;  /* 0xfffffc04021c7981 */ /* 0x000f62000c1e1900 */
[----:B0-----:R-:W-:-:S05]  /*0290*/  IMAD.WIDE R14, R18, 0x4, R14 ;  /* 0x00000004120e7825 */ /* 0x001fca00078e020e */
[----:B------:R0:W2:Y:S01]  /*02a0*/  LDG.E R26, desc[UR4][R14.64] ;  /* 0x000000040e1a7981 */ /* 0x0000a2000c1e1900 */
[----:B------:R-:W-:-:S04]  /*02b0*/  IMAD.WIDE R12, R17, 0x4, R14 ;  /* 0x00000004110c7825 */ /* 0x000fc800078e020e */
[C---:B------:R-:W-:Y:S02]  /*02c0*/  IMAD.WIDE R4, R17.reuse, 0x4, R12 ;  /* 0x0000000411047825 */ /* 0x040fe400078e020c */
[----:B------:R-:W3:Y:S02]  /*02d0*/  LDG.E R12, desc[UR4][R12.64] ;  /* 0x000000040c0c7981 */ /* 0x000ee4000c1e1900 */
[C---:B------:R-:W-:Y:S02]  /*02e0*/  IMAD.WIDE R8, R17.reuse, 0x4, R4 ;  /* 0x0000000411087825 */ /* 0x040fe400078e0204 */
[----:B------:R-:W4:Y:S02]  /*02f0*/  LDG.E R4, desc[UR4][R4.64] ;  /* 0x0000000404047981 */ /* 0x000f24000c1e1900 */
[C---:B------:R-:W-:Y:S02]  /*0300*/  IMAD.WIDE R6, R17.reuse, 0x4, R8 ;  /* 0x0000000411067825 */ /* 0x040fe400078e0208 */
[----:B------:R-:W5:Y:S02]  /*0310*/  LDG.E R8, desc[UR4][R8.64] ;  /* 0x0000000408087981 */ /* 0x000f64000c1e1900 */
[----:B------:R-:W-:-:S02]  /*0320*/  IMAD.WIDE R10, R17, 0x4, R6 ;  /* 0x00000004110a7825 */ /* 0x000fc400078e0206 */
[----:B------:R-:W5:Y:S04]  /*0330*/  LDG.E R5, desc[UR4][R2.64] ;  /* 0x0000000402057981 */ /* 0x000f68000c1e1900 */
[----:B------:R-:W5:Y:S01]  /*0340*/  LDG.E R6, desc[UR4][R6.64] ;  /* 0x0000000406067981 */ /* 0x000f62000c1e1900 */
[----:B0-----:R-:W-:-:S03]  /*0350*/  IMAD.WIDE R14, R17, 0x4, R10 ;  /* 0x00000004110e7825 */ /* 0x001fc600078e020a */
[----:B------:R-:W5:Y:S04]  /*0360*/  LDG.E R10, desc[UR4][R10.64] ;  /* 0x000000040a0a7981 */ /* 0x000f68000c1e1900 */
[----:B------:R-:W5:Y:S04]  /*0370*/  LDG.E R13, desc[UR4][R14.64] ;  /* 0x000000040e0d7981 */ /* 0x000f68000c1e1900 */
[----:B------:R-:W5:Y:S04]  /*0380*/  LDG.E R7, desc[UR4][R2.64+0x4] ;  /* 0x0000040402077981 */ /* 0x000f68000c1e1900 */
[----:B------:R-:W5:Y:S01]  /*0390*/  LDG.E R9, desc[UR4][R2.64+0xc] ;  /* 0x00000c0402097981 */ /* 0x000f62000c1e1900 */
[----:B--2---:R-:W-:Y:S01]  /*03a0*/  FFMA R26, R25, R26, R24 ;  /* 0x0000001a191a7223 */ /* 0x004fe20000000018 */
[----:B------:R-:W-:-:S02]  /*03b0*/  IMAD.WIDE R24, R17, 0x4, R14 ;  /* 0x0000000411187825 */ /* 0x000fc400078e020e */
[----:B------:R-:W2:Y:S04]  /*03c0*/  LDG.E R14, desc[UR4][R2.64+0x8] ;  /* 0x00000804020e7981 */ /* 0x000ea8000c1e1900 */
[----:B------:R-:W2:Y:S01]  /*03d0*/  LDG.E R24, desc[UR4][R24.64] ;  /* 0x0000000418187981 */ /* 0x000ea2000c1e1900 */
[----:B---3--:R-:W-:Y:S01]  /*03e0*/  FFMA R12, R23, R12, R26 ;  /* 0x0000000c170c7223 */ /* 0x008fe2000000001a */
[----:B------:R-:W-:-:S03]  /*03f0*/  IADD3 R22, PT, PT, R22, 0x8, RZ ;  /* 0x0000000816167810 */ /* 0x000fc60007ffe0ff */
[----:B----4-:R-:W-:Y:S01]  /*0400*/  FFMA R29, R29, R4, R12 ;  /* 0x000000041d1d7223 */ /* 0x010fe2000000000c */
[----:B------:R-:W-:-:S03]  /*0410*/  ISETP.NE.AND P1, PT, R22, RZ, PT ;  /* 0x000000ff1600720c */ /* 0x000fc60003f25270 */
[----:B-----5:R-:W-:Y:S01]  /*0420*/  FFMA R8, R28, R8, R29 ;  /* 0x000000081c087223 */ /* 0x020fe2000000001d */
[----:B------:R-:W-:-:S03]  /*0430*/  IADD3 R4, P2, PT, R2, 0x20, RZ ;  /* 0x0000002002047810 */ /* 0x000fc60007f5e0ff */
[----:B------:R-:W-:Y:S01]  /*0440*/  FFMA R6, R5, R6, R8 ;  /* 0x0000000605067223 */ /* 0x000fe20000000008 */
[----:B------:R-:W-:Y:S02]  /*0450*/  IADD3.X R5, PT, PT, RZ, R3, RZ, P2, !PT ;  /* 0x00000003ff057210 */ /* 0x000fe400017fe4ff */
[----:B------:R-:W-:Y:S01]  /*0460*/  LEA R18, R17, R18, 0x3 ;  /* 0x0000001211127211 */ /* 0x000fe200078e18ff */
[----:B------:R-:W-:-:S04]  /*0470*/  FFMA R7, R7, R10, R6 ;  /* 0x0000000a07077223 */ /* 0x000fc80000000006 */
[----:B--2---:R-:W-:-:S04]  /*0480*/  FFMA R14, R14, R13, R7 ;  /* 0x0000000d0e0e7223 */ /* 0x004fc80000000007 */
[----:B------:R-:W-:Y:S01]  /*0490*/  FFMA R24, R9, R24, R14 ;  /* 0x0000001809187223 */ /* 0x000fe2000000000e */
[----:B------:R-:W-:Y:S06]  /*04a0*/  @P1 BRA `(.L_x_5) ;  /* 0xfffffffc005c1947 */ /* 0x000fec000383ffff */
.L_x_4:
[----:B------:R-:W-:Y:S05]  /*04b0*/  @!P0 BRA `(.L_x_3) ;  /* 0x0000000000fc8947 */ /* 0x000fea0003800000 */
[----:B------:R-:W-:Y:S02]  /*04c0*/  ISETP.GE.U32.AND P1, PT, R27, 0x4, PT ;  /* 0x000000041b00780c */ /* 0x000fe40003f26070 */
[----:B------:R-:W-:-:S04]  /*04d0*/  LOP3.LUT R14, R19, 0x3, RZ, 0xc0, !PT ;  /* 0x00000003130e7812 */ /* 0x000fc800078ec0ff */
[----:B------:R-:W-:-:S07]  /*04e0*/  ISETP.NE.AND P0, PT, R14, RZ, PT ;  /* 0x000000ff0e00720c */ /* 0x000fce0003f05270 */
[----:B------:R-:W-:Y:S06]  /*04f0*/  @!P1 BRA `(.L_x_6) ;  /* 0x00000000006c9947 */ /* 0x000fec0003800000 */
[----:B------:R-:W0:Y:S01]  /*0500*/  LDC.64 R4, c[0x0][0x388] ;  /* 0x0000e200ff047b82 */ /* 0x000e220000000a00 */
[----:B------:R-:W1:Y:S01]  /*0510*/  LDCU.64 UR6, c[0x0][0x380] ;  /* 0x00007000ff0677ac */ /* 0x000e620008000a00 */
[----:B------:R-:W-:Y:S01]  /*0520*/  IMAD R7, R21, R17, R0 ;  /* 0x0000001115077224 */ /* 0x000fe200078e0200 */
[CC--:B------:R-:W-:Y:S02]  /*0530*/  IADD3 R3, PT, PT, R20.reuse, R21.reuse, RZ ;  /* 0x0000001514037210 */ /* 0x0c0fe40007ffe0ff */
[----:B------:R-:W-:-:S03]  /*0540*/  IADD3 R8, P1, PT, R20, R21, RZ ;  /* 0x0000001514087210 */ /* 0x000fc60007f3e0ff */
[----:B------:R-:W2:Y:S01]  /*0550*/  LDC.64 R12, c[0x0][0x380] ;  /* 0x0000e000ff0c7b82 */ /* 0x000ea20000000a00 */
[----:B0-----:R-:W-:-:S04]  /*0560*/  IMAD.WIDE R4, R7, 0x4, R4 ;  /* 0x0000000407047825 */ /* 0x001fc800078e0204 */
[----:B------:R-:W-:Y:S02]  /*0570*/  IMAD.WIDE R6, R17, 0x4, R4 ;  /* 0x0000000411067825 */ /* 0x000fe400078e0204 */
[----:B------:R-:W3:Y:S02]  /*0580*/  LDG.E R4, desc[UR4][R4.64] ;  /* 0x0000000404047981 */ /* 0x000ee4000c1e1900 */
[----:B--2---:R-:W-:Y:S01]  /*0590*/  IMAD.WIDE.U32 R12, R3, 0x4, R12 ;  /* 0x00000004030c7825 */ /* 0x004fe200078e000c */
[----:B------:R-:W-:Y:S02]  /*05a0*/  IADD3.X R3, PT, PT, RZ, RZ, RZ, P1, !PT ;  /* 0x000000ffff037210 */ /* 0x000fe40000ffe4ff */
[----:B-1----:R-:W-:-:S03]  /*05b0*/  LEA R2, P1, R8, UR6, 0x2 ;  /* 0x0000000608027c11 */ /* 0x002fc6000f8210ff */
[----:B------:R-:W3:Y:S01]  /*05c0*/  LDG.E R13, desc[UR4][R12.64] ;  /* 0x000000040c0d7981 */ /* 0x000ee2000c1e1900 */
[----:B------:R-:W-:Y:S01]  /*05d0*/  LEA.HI.X R3, R8, UR7, R3, 0x2, P1 ;  /* 0x0000000708037c11 */ /* 0x000fe200088f1403 */
[C---:B------:R-:W-:Y:S02]  /*05e0*/  IMAD.WIDE R8, R17.reuse, 0x4, R6 ;  /* 0x0000000411087825 */ /* 0x040fe400078e0206 */
[----:B------:R-:W2:Y:S04]  /*05f0*/  LDG.E R6, desc[UR4][R6.64] ;  /* 0x0000000406067981 */ /* 0x000ea8000c1e1900 */
[----:B------:R-:W2:Y:S01]  /*0600*/  LDG.E R15, desc[UR4][R2.64+0x4] ;  /* 0x00000404020f7981 */ /* 0x000ea2000c1e1900 */
[----:B------:R-:W-:-:S03]  /*0610*/  IMAD.WIDE R10, R17, 0x4, R8 ;  /* 0x00000004110a7825 */ /* 0x000fc600078e0208 */
[----:B------:R-:W4:Y:S04]  /*0620*/  LDG.E R22, desc[UR4][R8.64] ;  /* 0x0000000408167981 */ /* 0x000f28000c1e1900 */
[----:B------:R-:W4:Y:S04]  /*0630*/  LDG.E R18, desc[UR4][R2.64+0x8] ;  /* 0x0000080402127981 */ /* 0x000f28000c1e1900 */
[----:B------:R-:W5:Y:S04]  /*0640*/  LDG.E R26, desc[UR4][R2.64+0xc] ;  /* 0x00000c04021a7981 */ /* 0x000f68000c1e1900 */
[----:B------:R-:W5:Y:S01]  /*0650*/  LDG.E R10, desc[UR4][R10.64] ;  /* 0x000000040a0a7981 */ /* 0x000f62000c1e1900 */
[----:B------:R-:W-:Y:S01]  /*0660*/  IADD3 R21, PT, PT, R21, 0x4, RZ ;  /* 0x0000000415157810 */ /* 0x000fe20007ffe0ff */
[----:B---3--:R-:W-:-:S04]  /*0670*/  FFMA R24, R13, R4, R24 ;  /* 0x000000040d187223 */ /* 0x008fc80000000018 */
[----:B--2---:R-:W-:-:S04]  /*0680*/  FFMA R15, R15, R6, R24 ;  /* 0x000000060f0f7223 */ /* 0x004fc80000000018 */
[----:B----4-:R-:W-:-:S04]  /*0690*/  FFMA R15, R18, R22, R15 ;  /* 0x00000016120f7223 */ /* 0x010fc8000000000f */
[----:B-----5:R-:W-:-:S07]  /*06a0*/  FFMA R24, R26, R10, R15 ;  /* 0x0000000a1a187223 */ /* 0x020fce000000000f */
.L_x_6:
[----:B------:R-:W-:Y:S05]  /*06b0*/  @!P0 BRA `(.L_x_3) ;  /* 0x00000000007c8947 */ /* 0x000fea0003800000 */
[----:B------:R-:W-:Y:S01]  /*06c0*/  ISETP.NE.AND P1, PT, R14, 0x1, PT ;  /* 0x000000010e00780c */ /* 0x000fe20003f25270 */
[----:B------:R-:W0:Y:S01]  /*06d0*/  LDC.64 R10, c[0x0][0x380] ;  /* 0x0000e000ff0a7b82 */ /* 0x000e220000000a00 */
[----:B------:R-:W-:-:S04]  /*06e0*/  LOP3.LUT R19, R19, 0x1, RZ, 0xc0, !PT ;  /* 0x0000000113137812 */ /* 0x000fc800078ec0ff */
[----:B------:R-:W-:-:S03]  /*06f0*/  ISETP.NE.U32.AND P0, PT, R19, 0x1, PT ;  /* 0x000000011300780c */ /* 0x000fc60003f05070 */
[----:B------:R-:W1:Y:S04]  /*0700*/  LDC.64 R8, c[0x0][0x388] ;  /* 0x0000e200ff087b82 */ /* 0x000e680000000a00 */
[CC--:B------:R-:W-:Y:S02]  /*0710*/  @P1 IADD3 R13, PT, PT, R20.reuse, R21.reuse, RZ ;  /* 0x00000015140d1210 */ /* 0x0c0fe40007ffe0ff */
[----:B------:R-:W-:Y:S02]  /*0720*/  @P1 IADD3 R12, P2, PT, R20, R21, RZ ;  /* 0x00000015140c1210 */ /* 0x000fe40007f5e0ff */
[----:B------:R-:W2:Y:S02]  /*0730*/  @P1 LDC.64 R2, c[0x0][0x380] ;  /* 0x0000e000ff021b82 */ /* 0x000ea40000000a00 */
[----:B------:R-:W-:-:S06]  /*0740*/  @P1 IADD3.X R14, PT, PT, RZ, RZ, RZ, P2, !PT ;  /* 0x000000ffff0e1210 */ /* 0x000fcc00017fe4ff */
[----:B------:R-:W3:Y:S01]  /*0750*/  LDC.64 R4, c[0x0][0x380] ;  /* 0x0000e000ff047b82 */ /* 0x000ee20000000a00 */
[----:B0-----:R-:W-:-:S04]  /*0760*/  @P1 IMAD.WIDE.U32 R10, R13, 0x4, R10 ;  /* 0x000000040d0a1825 */ /* 0x001fc800078e000a */
[C---:B------:R-:W-:Y:S01]  /*0770*/  @P1 IMAD R13, R21.reuse, R17, R0 ;  /* 0x00000011150d1224 */ /* 0x040fe200078e0200 */
[----:B------:R-:W-:Y:S01]  /*0780*/  @P1 IADD3 R21, PT, PT, R21, 0x2, RZ ;  /* 0x0000000215151810 */ /* 0x000fe20007ffe0ff */
[----:B------:R-:W4:Y:S01]  /*0790*/  @P1 LDG.E R11, desc[UR4][R10.64] ;  /* 0x000000040a0b1981 */ /* 0x000f22000c1e1900 */
[----:B------:R-:W0:Y:S01]  /*07a0*/  LDC.64 R6, c[0x0][0x388] ;  /* 0x0000e200ff067b82 */ /* 0x000e220000000a00 */
[----:B-1----:R-:W-:Y:S01]  /*07b0*/  @P1 IMAD.WIDE R8, R13, 0x4, R8 ;  /* 0x000000040d081825 */ /* 0x002fe200078e0208 */
[----:B------:R-:W-:Y:S02]  /*07c0*/  @!P0 IADD3 R15, PT, PT, R20, R21, RZ ;  /* 0x00000015140f8210 */ /* 0x000fe40007ffe0ff */
[----:B--2---:R-:W-:Y:S01]  /*07d0*/  @P1 LEA R2, P2, R12, R2, 0x2 ;  /* 0x000000020c021211 */ /* 0x004fe200078410ff */
[----:B------:R-:W-:-:S03]  /*07e0*/  @!P0 IMAD R21, R21, R17, R0 ;  /* 0x0000001115158224 */ /* 0x000fc600078e0200 */
[----:B------:R-:W-:Y:S01]  /*07f0*/  @P1 LEA.HI.X R3, R12, R3, R14, 0x2, P2 ;  /* 0x000000030c031211 */ /* 0x000fe200010f140e */
[----:B------:R-:W-:Y:S01]  /*0800*/  @P1 IMAD.WIDE R12, R17, 0x4, R8 ;  /* 0x00000004110c1825 */ /* 0x000fe200078e0208 */
[----:B------:R-:W4:Y:S03]  /*0810*/  @P1 LDG.E R14, desc[UR4][R8.64] ;  /* 0x00000004080e1981 */ /* 0x000f26000c1e1900 */
[----:B---3--:R-:W-:Y:S01]  /*0820*/  @!P0 IMAD.WIDE.U32 R4, R15, 0x4, R4 ;  /* 0x000000040f048825 */ /* 0x008fe200078e0004 */
[----:B------:R-:W2:Y:S04]  /*0830*/  @P1 LDG.E R2, desc[UR4][R2.64+0x4] ;  /* 0x0000040402021981 */ /* 0x000ea8000c1e1900 */
[----:B------:R-:W2:Y:S01]  /*0840*/  @P1 LDG.E R12, desc[UR4][R12.64] ;  /* 0x000000040c0c1981 */ /* 0x000ea2000c1e1900 */
[----:B0-----:R-:W-:-:S03]  /*0850*/  @!P0 IMAD.WIDE R6, R21, 0x4, R6 ;  /* 0x0000000415068825 */ /* 0x001fc600078e0206 */
[----:B------:R-:W3:Y:S04]  /*0860*/  @!P0 LDG.E R5, desc[UR4][R4.64] ;  /* 0x0000000404058981 */ /* 0x000ee8000c1e1900 */
[----:B------:R-:W3:Y:S01]  /*0870*/  @!P0 LDG.E R6, desc[UR4][R6.64] ;  /* 0x0000000406068981 */ /* 0x000ee2000c1e1900 */
[----:B----4-:R-:W-:-:S04]  /*0880*/  @P1 FFMA R11, R11, R14, R24 ;  /* 0x0000000e0b0b1223 */ /* 0x010fc80000000018 */
[----:B--2---:R-:W-:-:S04]  /*0890*/  @P1 FFMA R24, R2, R12, R11 ;  /* 0x0000000c02181223 */ /* 0x004fc8000000000b */
[----:B---3--:R-:W-:-:S07]  /*08a0*/  @!P0 FFMA R24, R5, R6, R24 ;  /* 0x0000000605188223 */ /* 0x008fce0000000018 */
.L_x_3:
[----:B------:R-:W0:Y:S01]  /*08b0*/  LDC.64 R2, c[0x0][0x390] ;  /* 0x0000e400ff027b82 */ /* 0x000e220000000a00 */
[----:B------:R-:W-:-:S04]  /*08c0*/  IMAD R17, R16, R17, R0 ;  /* 0x0000001110117224 */ /* 0x000fc800078e0200 */
[----:B0-----:R-:W-:-:S05]  /*08d0*/  IMAD.WIDE R2, R17, 0x4, R2 ;  /* 0x0000000411027825 */ /* 0x001fca00078e0202 */
[----:B------:R-:W-:Y:S01]  /*08e0*/  STG.E desc[UR4][R2.64], R24 ;  /* 0x0000001802007986 */ /* 0x000fe2000c101904 */
[----:B------:R-:W-:Y:S05]  /*08f0*/  EXIT ;  /* 0x000000000000794d */ /* 0x000fea0003800000 */
.L_x_7:
        /* <DEDUP_REMOVED lines=16> */
.L_x_9:


//--------------------- .nv.shared._Z13GPU_tiled_mulPfS_S_iii --------------------------
	.section	.nv.shared._Z13GPU_tiled_mulPfS_S_iii,"aw",@nobits
	.sectionflags	@""
	.align	4
.nv.shared._Z13GPU_tiled_mulPfS_S_iii:
	.zero		3072


//--------------------- .nv.shared.reserved.0     --------------------------
	.section	.nv.shared.reserved.0,"aw",@nobits
	.weak		__nv_reservedSMEM_offset_0_alias
	.size		__nv_reservedSMEM_offset_0_alias, 0, 64
	.other		__nv_reservedSMEM_offset_0_alias,@"STO_CUDA_RESERVED_SHARED STV_DEFAULT"
__nv_reservedSMEM_offset_0_alias:
	.zero		0
	.zero		64


//--------------------- .nv.constant0._Z13GPU_tiled_mulPfS_S_iii --------------------------
	.section	.nv.constant0._Z13GPU_tiled_mulPfS_S_iii,"a",@progbits
	.sectionflags	@""
	.align	4
.nv.constant0._Z13GPU_tiled_mulPfS_S_iii:
	.zero		932


//--------------------- .nv.constant0._Z7GPU_mulPfS_S_iii --------------------------
	.section	.nv.constant0._Z7GPU_mulPfS_S_iii,"a",@progbits
	.sectionflags	@""
	.align	4
.nv.constant0._Z7GPU_mulPfS_S_iii:
	.zero		932


//--------------------- SYMBOLS --------------------------

	.type		.nv.reservedSmem.offset0,@object
	.size		.nv.reservedSmem.offset0,0x4
	.type		.nv.reservedSmem.cap,@object
	.size		.nv.reservedSmem.cap,0x4
